//
// Generated by NVIDIA NVVM Compiler
//
// Compiler Build ID: CL-36424714
// Cuda compilation tools, release 13.0, V13.0.88
// Based on NVVM 20.0.0
//

.version 9.0
.target sm_100
.address_size 64

	// .globl	_Z13warpReductionPii

.visible .entry _Z13warpReductionPii(
	.param .u64 .ptr .align 1 _Z13warpReductionPii_param_0,
	.param .u32 _Z13warpReductionPii_param_1
)
{
	.reg .pred 	%p<5>;
	.reg .b32 	%r<64>;
	.reg .b64 	%rd<9>;

	ld.param.u64 	%rd3, [_Z13warpReductionPii_param_0];
	cvta.to.global.u64 	%rd1, %rd3;
	mov.u32 	%r1, %tid.x;
	mov.u32 	%r63, %ntid.x;
	setp.lt.u32 	%p1, %r63, 66;
	@%p1 bra 	$L__BB0_5;
	mul.lo.s32 	%r5, %r1, 3;
	mul.wide.u32 	%rd4, %r5, 4;
	add.s64 	%rd2, %rd1, %rd4;
$L__BB0_2:
	shr.u32 	%r4, %r63, 1;
	setp.ge.u32 	%p2, %r1, %r4;
	@%p2 bra 	$L__BB0_4;
	add.s32 	%r6, %r4, %r1;
	mul.lo.s32 	%r7, %r6, 3;
	mul.wide.u32 	%rd5, %r7, 4;
	add.s64 	%rd6, %rd1, %rd5;
	ld.global.u32 	%r8, [%rd6];
	ld.global.u32 	%r9, [%rd2];
	add.s32 	%r10, %r9, %r8;
	st.global.u32 	[%rd2], %r10;
	ld.global.u32 	%r11, [%rd6+4];
	ld.global.u32 	%r12, [%rd2+4];
	add.s32 	%r13, %r12, %r11;
	st.global.u32 	[%rd2+4], %r13;
	ld.global.u32 	%r14, [%rd6+8];
	ld.global.u32 	%r15, [%rd2+8];
	add.s32 	%r16, %r15, %r14;
	st.global.u32 	[%rd2+8], %r16;
$L__BB0_4:
	bar.warp.sync 	-1;
	setp.gt.u32 	%p3, %r63, 131;
	mov.u32 	%r63, %r4;
	@%p3 bra 	$L__BB0_2;
$L__BB0_5:
	setp.gt.u32 	%p4, %r1, 31;
	@%p4 bra 	$L__BB0_7;
	mul.lo.s32 	%r17, %r1, 3;
	mul.wide.u32 	%rd7, %r17, 4;
	add.s64 	%rd8, %rd1, %rd7;
	ld.global.u32 	%r18, [%rd8+192];
	ld.global.u32 	%r19, [%rd8];
	add.s32 	%r20, %r19, %r18;
	st.global.u32 	[%rd8], %r20;
	ld.global.u32 	%r21, [%rd8+196];
	ld.global.u32 	%r22, [%rd8+4];
	add.s32 	%r23, %r22, %r21;
	st.global.u32 	[%rd8+4], %r23;
	ld.global.u32 	%r24, [%rd8+200];
	ld.global.u32 	%r25, [%rd8+8];
	add.s32 	%r26, %r25, %r24;
	st.global.u32 	[%rd8+8], %r26;
	bar.warp.sync 	-1;
	ld.global.u32 	%r27, [%rd8+96];
	ld.global.u32 	%r28, [%rd8];
	add.s32 	%r29, %r28, %r27;
	st.global.u32 	[%rd8], %r29;
	ld.global.u32 	%r30, [%rd8+100];
	ld.global.u32 	%r31, [%rd8+4];
	add.s32 	%r32, %r31, %r30;
	st.global.u32 	[%rd8+4], %r32;
	ld.global.u32 	%r33, [%rd8+104];
	ld.global.u32 	%r34, [%rd8+8];
	add.s32 	%r35, %r34, %r33;
	st.global.u32 	[%rd8+8], %r35;
	bar.warp.sync 	-1;
	ld.global.u32 	%r36, [%rd8+48];
	ld.global.u32 	%r37, [%rd8];
	add.s32 	%r38, %r37, %r36;
	st.global.u32 	[%rd8], %r38;
	ld.global.u32 	%r39, [%rd8+52];
	ld.global.u32 	%r40, [%rd8+4];
	add.s32 	%r41, %r40, %r39;
	st.global.u32 	[%rd8+4], %r41;
	ld.global.u32 	%r42, [%rd8+56];
	ld.global.u32 	%r43, [%rd8+8];
	add.s32 	%r44, %r43, %r42;
	st.global.u32 	[%rd8+8], %r44;
	bar.warp.sync 	-1;
	ld.global.u32 	%r45, [%rd8+24];
	ld.global.u32 	%r46, [%rd8];
	add.s32 	%r47, %r46, %r45;
	st.global.u32 	[%rd8], %r47;
	ld.global.u32 	%r48, [%rd8+28];
	ld.global.u32 	%r49, [%rd8+4];
	add.s32 	%r50, %r49, %r48;
	st.global.u32 	[%rd8+4], %r50;
	ld.global.u32 	%r51, [%rd8+32];
	ld.global.u32 	%r52, [%rd8+8];
	add.s32 	%r53, %r52, %r51;
	st.global.u32 	[%rd8+8], %r53;
	bar.warp.sync 	-1;
	ld.global.u32 	%r54, [%rd8+12];
	ld.global.u32 	%r55, [%rd8];
	add.s32 	%r56, %r55, %r54;
	st.global.u32 	[%rd8], %r56;
	ld.global.u32 	%r57, [%rd8+16];
	ld.global.u32 	%r58, [%rd8+4];
	add.s32 	%r59, %r58, %r57;
	st.global.u32 	[%rd8+4], %r59;
	ld.global.u32 	%r60, [%rd8+20];
	ld.global.u32 	%r61, [%rd8+8];
	add.s32 	%r62, %r61, %r60;
	st.global.u32 	[%rd8+8], %r62;
	bar.warp.sync 	-1;
$L__BB0_7:
	ret;

}
	// .globl	_Z14blockReductionPii
.visible .entry _Z14blockReductionPii(
	.param .u64 .ptr .align 1 _Z14blockReductionPii_param_0,
	.param .u32 _Z14blockReductionPii_param_1
)
{
	.reg .pred 	%p<4>;
	.reg .b32 	%r<18>;
	.reg .b64 	%rd<7>;

	ld.param.u64 	%rd3, [_Z14blockReductionPii_param_0];
	cvta.to.global.u64 	%rd1, %rd3;
	mov.u32 	%r1, %tid.x;
	mov.u32 	%r17, %ntid.x;
	setp.lt.u32 	%p1, %r17, 2;
	@%p1 bra 	$L__BB1_5;
	mul.lo.s32 	%r5, %r1, 3;
	mul.wide.u32 	%rd4, %r5, 4;
	add.s64 	%rd2, %rd1, %rd4;
$L__BB1_2:
	shr.u32 	%r4, %r17, 1;
	setp.ge.u32 	%p2, %r1, %r4;
	@%p2 bra 	$L__BB1_4;
	add.s32 	%r6, %r4, %r1;
	mul.lo.s32 	%r7, %r6, 3;
	mul.wide.u32 	%rd5, %r7, 4;
	add.s64 	%rd6, %rd1, %rd5;
	ld.global.u32 	%r8, [%rd6];
	ld.global.u32 	%r9, [%rd2];
	add.s32 	%r10, %r9, %r8;
	st.global.u32 	[%rd2], %r10;
	ld.global.u32 	%r11, [%rd6+4];
	ld.global.u32 	%r12, [%rd2+4];
	add.s32 	%r13, %r12, %r11;
	st.global.u32 	[%rd2+4], %r13;
	ld.global.u32 	%r14, [%rd6+8];
	ld.global.u32 	%r15, [%rd2+8];
	add.s32 	%r16, %r15, %r14;
	st.global.u32 	[%rd2+8], %r16;
$L__BB1_4:
	bar.sync 	0;
	setp.gt.u32 	%p3, %r17, 3;
	mov.u32 	%r17, %r4;
	@%p3 bra 	$L__BB1_2;
$L__BB1_5:
	ret;

}


// ===== COMPILED SASS (sm_100) =====

	.target	sm_100

	.elftype	@"ET_EXEC"


//--------------------- .note.nv.tkinfo           --------------------------
	.section	.note.nv.tkinfo,"",@"SHT_NOTE"
	.sectionflags	@"SHF_NOTE_NV_TKINFO"
	.tkinfo
        /*0018*/ 	.word	0x00000002
        /*0030*/ 	.string	""
        /*0030*/ 	.string	"ptxas"
        /*0030*/ 	.string	"Cuda compilation tools, release 13.0, V13.0.88"
        /*0030*/ 	.string	"Build cuda_13.0.r13.0/compiler.36424714_0"
        /*0030*/ 	.string	"-arch sm_100 -m 64 "



//--------------------- .note.nv.cuinfo           --------------------------
	.section	.note.nv.cuinfo,"",@"SHT_NOTE"
	.sectionflags	@"SHF_NOTE_NV_CUINFO"
        /*0018*/ 	.short	0x0002
        /*001a*/ 	.short	0x0064
        /*001c*/ 	.short	0x0082
	.zero		2


//--------------------- .nv.info                  --------------------------
	.section	.nv.info,"",@"SHT_CUDA_INFO"
	.align	4


	//----- nvinfo : EIATTR_REGCOUNT
	.align		4
        /*0000*/ 	.byte	0x04, 0x2f
        /*0002*/ 	.short	(.L_1 - .L_0)
	.align		4
.L_0:
        /*0004*/ 	.word	index@(_Z13warpReductionPii)
        /*0008*/ 	.word	0x00000012


	//----- nvinfo : EIATTR_FRAME_SIZE
	.align		4
.L_1:
        /*000c*/ 	.byte	0x04, 0x11
        /*000e*/ 	.short	(.L_3 - .L_2)
	.align		4
.L_2:
        /*0010*/ 	.word	index@(_Z13warpReductionPii)
        /*0014*/ 	.word	0x00000000


	//----- nvinfo : EIATTR_REGCOUNT
	.align		4
.L_3:
        /*0018*/ 	.byte	0x04, 0x2f
        /*001a*/ 	.short	(.L_5 - .L_4)
	.align		4
.L_4:
        /*001c*/ 	.word	index@(_Z14blockReductionPii)
        /*0020*/ 	.word	0x00000012


	//----- nvinfo : EIATTR_FRAME_SIZE
	.align		4
.L_5:
        /*0024*/ 	.byte	0x04, 0x11
        /*0026*/ 	.short	(.L_7 - .L_6)
	.align		4
.L_6:
        /*0028*/ 	.word	index@(_Z14blockReductionPii)
        /*002c*/ 	.word	0x00000000


	//----- nvinfo : EIATTR_MIN_STACK_SIZE
	.align		4
.L_7:
        /*0030*/ 	.byte	0x04, 0x12
        /*0032*/ 	.short	(.L_9 - .L_8)
	.align		4
.L_8:
        /*0034*/ 	.word	index@(_Z14blockReductionPii)
        /*0038*/ 	.word	0x00000000


	//----- nvinfo : EIATTR_MIN_STACK_SIZE
	.align		4
.L_9:
        /*003c*/ 	.byte	0x04, 0x12
        /*003e*/ 	.short	(.L_11 - .L_10)
	.align		4
.L_10:
        /*0040*/ 	.word	index@(_Z13warpReductionPii)
        /*0044*/ 	.word	0x00000000
.L_11:


//--------------------- .nv.compat                --------------------------
	.section	.nv.compat,"",@"SHT_CUDA_COMPAT_INFO"
	.align	4
        /*0000*/ 	.byte	0x02, 0x09, 0x00, 0x00, 0x02, 0x02, 0x01, 0x00, 0x02, 0x05, 0x05, 0x00, 0x03, 0x07, 0x01, 0x01
        /*0010*/ 	.byte	0x02, 0x03, 0x00, 0x00, 0x02, 0x06, 0x01, 0x00, 0x04, 0x0b, 0x08, 0x00, 0x09, 0x00, 0x00, 0x00
        /*0020*/ 	.byte	0x00, 0x00, 0x00, 0x00


//--------------------- .nv.info._Z14blockReductionPii --------------------------
	.section	.nv.info._Z14blockReductionPii,"",@"SHT_CUDA_INFO"
	.sectionflags	@""
	.align	4


	//----- nvinfo : EIATTR_CUDA_API_VERSION
	.align		4
        /*0000*/ 	.byte	0x04, 0x37
        /*0002*/ 	.short	(.L_13 - .L_12)
.L_12:
        /*0004*/ 	.word	0x00000082


	//----- nvinfo : EIATTR_KPARAM_INFO
	.align		4
.L_13:
        /*0008*/ 	.byte	0x04, 0x17
        /*000a*/ 	.short	(.L_15 - .L_14)
.L_14:
        /*000c*/ 	.word	0x00000000
        /*0010*/ 	.short	0x0001
        /*0012*/ 	.short	0x0008
        /*0014*/ 	.byte	0x00, 0xf0, 0x11, 0x00


	//----- nvinfo : EIATTR_KPARAM_INFO
	.align		4
.L_15:
        /*0018*/ 	.byte	0x04, 0x17
        /*001a*/ 	.short	(.L_17 - .L_16)
.L_16:
        /*001c*/ 	.word	0x00000000
        /*0020*/ 	.short	0x0000
        /*0022*/ 	.short	0x0000
        /*0024*/ 	.byte	0x00, 0xf5, 0x21, 0x00


	//----- nvinfo : EIATTR_SPARSE_MMA_MASK
	.align		4
.L_17:
        /*0028*/ 	.byte	0x03, 0x50
        /*002a*/ 	.short	0x0000


	//----- nvinfo : EIATTR_MAXREG_COUNT
	.align		4
        /*002c*/ 	.byte	0x03, 0x1b
        /*002e*/ 	.short	0x00ff


	//----- nvinfo : EIATTR_NUM_BARRIERS
	.align		4
        /*0030*/ 	.byte	0x02, 0x4c
        /*0032*/ 	.byte	0x01
	.zero		1


	//----- nvinfo : EIATTR_MERCURY_ISA_VERSION
	.align		4
        /*0034*/ 	.byte	0x03, 0x5f
        /*0036*/ 	.short	0x0101


	//----- nvinfo : EIATTR_VRC_CTA_INIT_COUNT
	.align		4
        /*0038*/ 	.byte	0x02, 0x4a
	.zero		1
	.zero		1


	//----- nvinfo : EIATTR_EXIT_INSTR_OFFSETS
	.align		4
        /*003c*/ 	.byte	0x04, 0x1c
        /*003e*/ 	.short	(.L_19 - .L_18)


	//   ....[0]....
.L_18:
        /*0040*/ 	.word	0x00000030


	//   ....[1]....
        /*0044*/ 	.word	0x00000220


	//----- nvinfo : EIATTR_CRS_STACK_SIZE
	.align		4
.L_19:
        /*0048*/ 	.byte	0x04, 0x1e
        /*004a*/ 	.short	(.L_21 - .L_20)
.L_20:
        /*004c*/ 	.word	0x00000000


	//----- nvinfo : EIATTR_CBANK_PARAM_SIZE
	.align		4
.L_21:
        /*0050*/ 	.byte	0x03, 0x19
        /*0052*/ 	.short	0x000c


	//----- nvinfo : EIATTR_PARAM_CBANK
	.align		4
        /*0054*/ 	.byte	0x04, 0x0a
        /*0056*/ 	.short	(.L_23 - .L_22)
	.align		4
.L_22:
        /*0058*/ 	.word	index@(.nv.constant0._Z14blockReductionPii)
        /*005c*/ 	.short	0x0380
        /*005e*/ 	.short	0x000c


	//----- nvinfo : EIATTR_SW_WAR
	.align		4
.L_23:
        /*0060*/ 	.byte	0x04, 0x36
        /*0062*/ 	.short	(.L_25 - .L_24)
.L_24:
        /*0064*/ 	.word	0x00000008
.L_25:


//--------------------- .nv.info._Z13warpReductionPii --------------------------
	.section	.nv.info._Z13warpReductionPii,"",@"SHT_CUDA_INFO"
	.sectionflags	@""
	.align	4


	//----- nvinfo : EIATTR_CUDA_API_VERSION
	.align		4
        /*0000*/ 	.byte	0x04, 0x37
        /*0002*/ 	.short	(.L_27 - .L_26)
.L_26:
        /*0004*/ 	.word	0x00000082


	//----- nvinfo : EIATTR_KPARAM_INFO
	.align		4
.L_27:
        /*0008*/ 	.byte	0x04, 0x17
        /*000a*/ 	.short	(.L_29 - .L_28)
.L_28:
        /*000c*/ 	.word	0x00000000
        /*0010*/ 	.short	0x0001
        /*0012*/ 	.short	0x0008
        /*0014*/ 	.byte	0x00, 0xf0, 0x11, 0x00


	//----- nvinfo : EIATTR_KPARAM_INFO
	.align		4
.L_29:
        /*0018*/ 	.byte	0x04, 0x17
        /*001a*/ 	.short	(.L_31 - .L_30)
.L_30:
        /*001c*/ 	.word	0x00000000
        /*0020*/ 	.short	0x0000
        /*0022*/ 	.short	0x0000
        /*0024*/ 	.byte	0x00, 0xf5, 0x21, 0x00


	//----- nvinfo : EIATTR_SPARSE_MMA_MASK
	.align		4
.L_31:
        /*0028*/ 	.byte	0x03, 0x50
        /*002a*/ 	.short	0x0000


	//----- nvinfo : EIATTR_MAXREG_COUNT
	.align		4
        /*002c*/ 	.byte	0x03, 0x1b
        /*002e*/ 	.short	0x00ff


	//----- nvinfo : EIATTR_MERCURY_ISA_VERSION
	.align		4
        /*0030*/ 	.byte	0x03, 0x5f
        /*0032*/ 	.short	0x0101


	//----- nvinfo : EIATTR_COOP_GROUP_MASK_REGIDS
	.align		4
        /*0034*/ 	.byte	0x04, 0x29
        /*0036*/ 	.short	(.L_33 - .L_32)


	//   ....[0]....
.L_32:
        /*0038*/ 	.word	0xffffffff


	//   ....[1]....
        /*003c*/ 	.word	0xffffffff


	//   ....[2]....
        /*0040*/ 	.word	0xffffffff


	//   ....[3]....
        /*0044*/ 	.word	0xffffffff


	//   ....[4]....
        /*0048*/ 	.word	0xffffffff


	//   ....[5]....
        /*004c*/ 	.word	0xffffffff


	//----- nvinfo : EIATTR_COOP_GROUP_INSTR_OFFSETS
	.align		4
.L_33:
        /*0050*/ 	.byte	0x04, 0x28
        /*0052*/ 	.short	(.L_35 - .L_34)


	//   ....[0]....
.L_34:
        /*0054*/ 	.word	0x000001f0


	//   ....[1]....
        /*0058*/ 	.word	0x00000330


	//   ....[2]....
        /*005c*/ 	.word	0x00000400


	//   ....[3]....
        /*0060*/ 	.word	0x000004d0


	//   ....[4]....
        /*0064*/ 	.word	0x000005a0


	//   ....[5]....
        /*0068*/ 	.word	0x00000670


	//----- nvinfo : EIATTR_VRC_CTA_INIT_COUNT
	.align		4
.L_35:
        /*006c*/ 	.byte	0x02, 0x4a
	.zero		1
	.zero		1


	//----- nvinfo : EIATTR_EXIT_INSTR_OFFSETS
	.align		4
        /*0070*/ 	.byte	0x04, 0x1c
        /*0072*/ 	.short	(.L_37 - .L_36)


	//   ....[0]....
.L_36:
        /*0074*/ 	.word	0x00000230


	//   ....[1]....
        /*0078*/ 	.word	0x00000680


	//----- nvinfo : EIATTR_CRS_STACK_SIZE
	.align		4
.L_37:
        /*007c*/ 	.byte	0x04, 0x1e
        /*007e*/ 	.short	(.L_39 - .L_38)
.L_38:
        /*0080*/ 	.word	0x00000000


	//----- nvinfo : EIATTR_CBANK_PARAM_SIZE
	.align		4
.L_39:
        /*0084*/ 	.byte	0x03, 0x19
        /*0086*/ 	.short	0x000c


	//----- nvinfo : EIATTR_PARAM_CBANK
	.align		4
        /*0088*/ 	.byte	0x04, 0x0a
        /*008a*/ 	.short	(.L_41 - .L_40)
	.align		4
.L_40:
        /*008c*/ 	.word	index@(.nv.constant0._Z13warpReductionPii)
        /*0090*/ 	.short	0x0380
        /*0092*/ 	.short	0x000c


	//----- nvinfo : EIATTR_SW_WAR
	.align		4
.L_41:
        /*0094*/ 	.byte	0x04, 0x36
        /*0096*/ 	.short	(.L_43 - .L_42)
.L_42:
        /*0098*/ 	.word	0x00000008
.L_43:


//--------------------- .nv.callgraph             --------------------------
	.section	.nv.callgraph,"",@"SHT_CUDA_CALLGRAPH"
	.align	4
	.sectionentsize	8
	.align		4
        /*0000*/ 	.word	0x00000000
	.align		4
        /*0004*/ 	.word	0xffffffff
	.align		4
        /*0008*/ 	.word	0x00000000
	.align		4
        /*000c*/ 	.word	0xfffffffe
	.align		4
        /*0010*/ 	.word	0x00000000
	.align		4
        /*0014*/ 	.word	0xfffffffd
	.align		4
        /*0018*/ 	.word	0x00000000
	.align		4
        /*001c*/ 	.word	0xfffffffc


//--------------------- .text._Z14blockReductionPii --------------------------
	.section	.text._Z14blockReductionPii,"ax",@progbits
	.align	128
        .global         _Z14blockReductionPii
        .type           _Z14blockReductionPii,@function
        .size           _Z14blockReductionPii,(.L_x_9 - _Z14blockReductionPii)
        .other          _Z14blockReductionPii,@"STO_CUDA_ENTRY STV_DEFAULT"
_Z14blockReductionPii:
.text._Z14blockReductionPii:
[----:B------:R-:W-:Y:S08]  /*0000*/  LDC R1, c[0x0][0x37c] ;  /* 0x0000df00ff017b82 */ /* 0x000ff00000000800 */
[----:B------:R-:W0:Y:S02]  /*0010*/  LDC R0, c[0x0][0x360] ;  /* 0x0000d800ff007b82 */ /* 0x000e240000000800 */
[----:B0-----:R-:W-:-:S13]  /*0020*/  ISETP.GE.U32.AND P0, PT, R0, 0x2, PT ;  /* 0x000000020000780c */ /* 0x001fda0003f06070 */
[----:B------:R-:W-:Y:S05]  /*0030*/  @!P0 EXIT ;  /* 0x000000000000894d */ /* 0x000fea0003800000 */
[----:B------:R-:W0:Y:S01]  /*0040*/  S2R R10, SR_TID.X ;  /* 0x00000000000a7919 */ /* 0x000e220000002100 */
[----:B------:R-:W1:Y:S01]  /*0050*/  LDC.64 R4, c[0x0][0x380] ;  /* 0x0000e000ff047b82 */ /* 0x000e620000000a00 */
[----:B------:R-:W2:Y:S07]  /*0060*/  LDCU.64 UR4, c[0x0][0x358] ;  /* 0x00006b00ff0477ac */ /* 0x000eae0008000a00 */
[----:B------:R-:W3:Y:S01]  /*0070*/  LDC.64 R2, c[0x0][0x380] ;  /* 0x0000e000ff027b82 */ /* 0x000ee20000000a00 */
[----:B0-----:R-:W-:-:S04]  /*0080*/  IMAD R7, R10, 0x3, RZ ;  /* 0x000000030a077824 */ /* 0x001fc800078e02ff */
[----:B-12---:R-:W-:-:S07]  /*0090*/  IMAD.WIDE.U32 R4, R7, 0x4, R4 ;  /* 0x0000000407047825 */ /* 0x006fce00078e0004 */
.L_x_2:
[----:B------:R-:W-:Y:S01]  /*00a0*/  SHF.R.U32.HI R15, RZ, 0x1, R0 ;  /* 0x00000001ff0f7819 */ /* 0x000fe20000011600 */
[----:B------:R-:W-:Y:S03]  /*00b0*/  BSSY.RECONVERGENT B0, `(.L_x_0) ;  /* 0x0000012000007945 */ /* 0x000fe60003800200 */
[----:B------:R-:W-:-:S13]  /*00c0*/  ISETP.GE.U32.AND P0, PT, R10, R15, PT ;  /* 0x0000000f0a00720c */ /* 0x000fda0003f06070 */
[----:B0-----:R-:W-:Y:S05]  /*00d0*/  @P0 BRA `(.L_x_1) ;  /* 0x00000000003c0947 */ /* 0x001fea0003800000 */
[----:B------:R-:W-:Y:S01]  /*00e0*/  IADD3 R6, PT, PT, R15, R10, RZ ;  /* 0x0000000a0f067210 */ /* 0x000fe20007ffe0ff */
[----:B------:R-:W2:Y:S04]  /*00f0*/  LDG.E R9, desc[UR4][R4.64] ;  /* 0x0000000404097981 */ /* 0x000ea8000c1e1900 */
[----:B------:R-:W-:Y:S01]  /*0100*/  IMAD R7, R6, 0x3, RZ ;  /* 0x0000000306077824 */ /* 0x000fe200078e02ff */
[----:B------:R-:W4:Y:S03]  /*0110*/  LDG.E R11, desc[UR4][R4.64+0x4] ;  /* 0x00000404040b7981 */ /* 0x000f26000c1e1900 */
[----:B---3--:R-:W-:Y:S01]  /*0120*/  IMAD.WIDE.U32 R6, R7, 0x4, R2 ;  /* 0x0000000407067825 */ /* 0x008fe200078e0002 */
[----:B------:R-:W3:Y:S04]  /*0130*/  LDG.E R13, desc[UR4][R4.64+0x8] ;  /* 0x00000804040d7981 */ /* 0x000ee8000c1e1900 */
[----:B------:R-:W2:Y:S02]  /*0140*/  LDG.E R8, desc[UR4][R6.64] ;  /* 0x0000000406087981 */ /* 0x000ea4000c1e1900 */
[----:B--2---:R-:W-:-:S05]  /*0150*/  IADD3 R9, PT, PT, R8, R9, RZ ;  /* 0x0000000908097210 */ /* 0x004fca0007ffe0ff */
[----:B------:R0:W-:Y:S04]  /*0160*/  STG.E desc[UR4][R4.64], R9 ;  /* 0x0000000904007986 */ /* 0x0001e8000c101904 */
[----:B------:R-:W4:Y:S02]  /*0170*/  LDG.E R8, desc[UR4][R6.64+0x4] ;  /* 0x0000040406087981 */ /* 0x000f24000c1e1900 */
[----:B----4-:R-:W-:-:S05]  /*0180*/  IMAD.IADD R11, R8, 0x1, R11 ;  /* 0x00000001080b7824 */ /* 0x010fca00078e020b */
[----:B------:R0:W-:Y:S04]  /*0190*/  STG.E desc[UR4][R4.64+0x4], R11 ;  /* 0x0000040b04007986 */ /* 0x0001e8000c101904 */
[----:B------:R-:W3:Y:S02]  /*01a0*/  LDG.E R8, desc[UR4][R6.64+0x8] ;  /* 0x0000080406087981 */ /* 0x000ee4000c1e1900 */
[----:B---3--:R-:W-:-:S05]  /*01b0*/  IADD3 R13, PT, PT, R8, R13, RZ ;  /* 0x0000000d080d7210 */ /* 0x008fca0007ffe0ff */
[----:B------:R0:W-:Y:S02]  /*01c0*/  STG.E desc[UR4][R4.64+0x8], R13 ;  /* 0x0000080d04007986 */ /* 0x0001e4000c101904 */
.L_x_1:
[----:B------:R-:W-:Y:S05]  /*01d0*/  BSYNC.RECONVERGENT B0 ;  /* 0x0000000000007941 */ /* 0x000fea0003800200 */
.L_x_0:
[----:B------:R-:W-:Y:S01]  /*01e0*/  BAR.SYNC.DEFER_BLOCKING 0x0 ;  /* 0x0000000000007b1d */ /* 0x000fe20000010000 */
[----:B------:R-:W-:Y:S01]  /*01f0*/  ISETP.GT.U32.AND P0, PT, R0, 0x3, PT ;  /* 0x000000030000780c */ /* 0x000fe20003f04070 */
[----:B------:R-:W-:-:S12]  /*0200*/  IMAD.MOV.U32 R0, RZ, RZ, R15 ;  /* 0x000000ffff007224 */ /* 0x000fd800078e000f */
[----:B------:R-:W-:Y:S05]  /*0210*/  @P0 BRA `(.L_x_2) ;  /* 0xfffffffc00a00947 */ /* 0x000fea000383ffff */
[----:B------:R-:W-:Y:S05]  /*0220*/  EXIT ;  /* 0x000000000000794d */ /* 0x000fea0003800000 */
.L_x_3:
[----:B------:R-:W-:-:S00]  /*0230*/  BRA `(.L_x_3) ;  /* 0xfffffffc00fc7947 */ /* 0x000fc0000383ffff */
[----:B------:R-:W-:-:S00]  /*0240*/  NOP ;  /* 0x0000000000007918 */ /* 0x000fc00000000000 */
        /* <DEDUP_REMOVED lines=11> */
.L_x_9:


//--------------------- .text._Z13warpReductionPii --------------------------
	.section	.text._Z13warpReductionPii,"ax",@progbits
	.align	128
        .global         _Z13warpReductionPii
        .type           _Z13warpReductionPii,@function
        .size           _Z13warpReductionPii,(.L_x_10 - _Z13warpReductionPii)
        .other          _Z13warpReductionPii,@"STO_CUDA_ENTRY STV_DEFAULT"
_Z13warpReductionPii:
.text._Z13warpReductionPii:
[----:B------:R-:W-:Y:S01]  /*0000*/  LDC R1, c[0x0][0x37c] ;  /* 0x0000df00ff017b82 */ /* 0x000fe20000000800 */
[----:B------:R-:W0:Y:S01]  /*0010*/  LDCU UR4, c[0x0][0x360] ;  /* 0x00006c00ff0477ac */ /* 0x000e220008000800 */
[----:B------:R-:W1:Y:S01]  /*0020*/  S2R R8, SR_TID.X ;  /* 0x0000000000087919 */ /* 0x000e620000002100 */
[----:B------:R-:W2:Y:S01]  /*0030*/  LDCU.64 UR6, c[0x0][0x358] ;  /* 0x00006b00ff0677ac */ /* 0x000ea20008000a00 */
[----:B0-----:R-:W-:-:S09]  /*0040*/  UISETP.GE.U32.AND UP0, UPT, UR4, 0x42, UPT ;  /* 0x000000420400788c */ /* 0x001fd2000bf06070 */
[----:B--2---:R-:W-:Y:S05]  /*0050*/  BRA.U !UP0, `(.L_x_4) ;  /* 0x0000000108707547 */ /* 0x004fea000b800000 */
[----:B------:R-:W0:Y:S01]  /*0060*/  LDC.64 R4, c[0x0][0x380] ;  /* 0x0000e000ff047b82 */ /* 0x000e220000000a00 */
[----:B-1----:R-:W-:-:S07]  /*0070*/  IMAD R7, R8, 0x3, RZ ;  /* 0x0000000308077824 */ /* 0x002fce00078e02ff */
[----:B------:R-:W1:Y:S01]  /*0080*/  LDC.64 R2, c[0x0][0x380] ;  /* 0x0000e000ff027b82 */ /* 0x000e620000000a00 */
[----:B0-----:R-:W-:-:S07]  /*0090*/  IMAD.WIDE.U32 R4, R7, 0x4, R4 ;  /* 0x0000000407047825 */ /* 0x001fce00078e0004 */
.L_x_7:
[----:B------:R-:W-:Y:S01]  /*00a0*/  USHF.R.U32.HI UR5, URZ, 0x1, UR4 ;  /* 0x00000001ff057899 */ /* 0x000fe20008011604 */
[----:B------:R-:W-:Y:S05]  /*00b0*/  BSSY.RECONVERGENT B0, `(.L_x_5) ;  /* 0x0000012000007945 */ /* 0x000fea0003800200 */
[----:B------:R-:W-:-:S13]  /*00c0*/  ISETP.GE.U32.AND P0, PT, R8, UR5, PT ;  /* 0x0000000508007c0c */ /* 0x000fda000bf06070 */
[----:B0-----:R-:W-:Y:S05]  /*00d0*/  @P0 BRA `(.L_x_6) ;  /* 0x00000000003c0947 */ /* 0x001fea0003800000 */
[----:B------:R-:W-:Y:S01]  /*00e0*/  IADD3 R0, PT, PT, R8, UR5, RZ ;  /* 0x0000000508007c10 */ /* 0x000fe2000fffe0ff */
[----:B------:R-:W2:Y:S04]  /*00f0*/  LDG.E R9, desc[UR6][R4.64] ;  /* 0x0000000604097981 */ /* 0x000ea8000c1e1900 */
[----:B------:R-:W-:Y:S01]  /*0100*/  IMAD R7, R0, 0x3, RZ ;  /* 0x0000000300077824 */ /* 0x000fe200078e02ff */
[----:B------:R-:W3:Y:S03]  /*0110*/  LDG.E R11, desc[UR6][R4.64+0x4] ;  /* 0x00000406040b7981 */ /* 0x000ee6000c1e1900 */
[----:B-1----:R-:W-:Y:S01]  /*0120*/  IMAD.WIDE.U32 R6, R7, 0x4, R2 ;  /* 0x0000000407067825 */ /* 0x002fe200078e0002 */
[----:B------:R-:W4:Y:S04]  /*0130*/  LDG.E R13, desc[UR6][R4.64+0x8] ;  /* 0x00000806040d7981 */ /* 0x000f28000c1e1900 */
[----:B------:R-:W2:Y:S02]  /*0140*/  LDG.E R0, desc[UR6][R6.64] ;  /* 0x0000000606007981 */ /* 0x000ea4000c1e1900 */
[----:B--2---:R-:W-:-:S05]  /*0150*/  IMAD.IADD R9, R0, 0x1, R9 ;  /* 0x0000000100097824 */ /* 0x004fca00078e0209 */
[----:B------:R0:W-:Y:S04]  /*0160*/  STG.E desc[UR6][R4.64], R9 ;  /* 0x0000000904007986 */ /* 0x0001e8000c101906 */
[----:B------:R-:W3:Y:S02]  /*0170*/  LDG.E R0, desc[UR6][R6.64+0x4] ;  /* 0x0000040606007981 */ /* 0x000ee4000c1e1900 */
[----:B---3--:R-:W-:-:S05]  /*0180*/  IADD3 R11, PT, PT, R0, R11, RZ ;  /* 0x0000000b000b7210 */ /* 0x008fca0007ffe0ff */
[----:B------:R0:W-:Y:S04]  /*0190*/  STG.E desc[UR6][R4.64+0x4], R11 ;  /* 0x0000040b04007986 */ /* 0x0001e8000c101906 */
[----:B------:R-:W4:Y:S02]  /*01a0*/  LDG.E R0, desc[UR6][R6.64+0x8] ;  /* 0x0000080606007981 */ /* 0x000f24000c1e1900 */
[----:B----4-:R-:W-:-:S05]  /*01b0*/  IMAD.IADD R13, R0, 0x1, R13 ;  /* 0x00000001000d7824 */ /* 0x010fca00078e020d */
[----:B------:R0:W-:Y:S02]  /*01c0*/  STG.E desc[UR6][R4.64+0x8], R13 ;  /* 0x0000080d04007986 */ /* 0x0001e4000c101906 */
.L_x_6:
[----:B------:R-:W-:Y:S05]  /*01d0*/  BSYNC.RECONVERGENT B0 ;  /* 0x0000000000007941 */ /* 0x000fea0003800200 */
.L_x_5:
[----:B------:R-:W-:Y:S01]  /*01e0*/  UISETP.GT.U32.AND UP0, UPT, UR4, 0x83, UPT ;  /* 0x000000830400788c */ /* 0x000fe2000bf04070 */
[----:B------:R-:W-:Y:S02]  /*01f0*/  NOP ;  /* 0x0000000000007918 */ /* 0x000fe40000000000 */
[----:B------:R-:W-:-:S06]  /*0200*/  UMOV UR4, UR5 ;  /* 0x0000000500047c82 */ /* 0x000fcc0008000000 */
[----:B------:R-:W-:Y:S05]  /*0210*/  BRA.U UP0, `(.L_x_7) ;  /* 0xfffffffd00a07547 */ /* 0x000fea000b83ffff */
.L_x_4:
[----:B-1----:R-:W-:-:S13]  /*0220*/  ISETP.GT.U32.AND P0, PT, R8, 0x1f, PT ;  /* 0x0000001f0800780c */ /* 0x002fda0003f04070 */
[----:B------:R-:W-:Y:S05]  /*0230*/  @P0 EXIT ;  /* 0x000000000000094d */ /* 0x000fea0003800000 */
[----:B------:R-:W1:Y:S01]  /*0240*/  LDC.64 R2, c[0x0][0x380] ;  /* 0x0000e000ff027b82 */ /* 0x000e620000000a00 */
[----:B0-----:R-:W-:-:S04]  /*0250*/  IMAD R5, R8, 0x3, RZ ;  /* 0x0000000308057824 */ /* 0x001fc800078e02ff */
[----:B-1----:R-:W-:-:S05]  /*0260*/  IMAD.WIDE.U32 R2, R5, 0x4, R2 ;  /* 0x0000000405027825 */ /* 0x002fca00078e0002 */
[----:B------:R-:W2:Y:S04]  /*0270*/  LDG.E R0, desc[UR6][R2.64+0xc0] ;  /* 0x0000c00602007981 */ /* 0x000ea8000c1e1900 */
[----:B------:R-:W2:Y:S04]  /*0280*/  LDG.E R5, desc[UR6][R2.64] ;  /* 0x0000000602057981 */ /* 0x000ea8000c1e1900 */
[----:B------:R-:W3:Y:S04]  /*0290*/  LDG.E R4, desc[UR6][R2.64+0xc4] ;  /* 0x0000c40602047981 */ /* 0x000ee8000c1e1900 */
[----:B------:R-:W3:Y:S04]  /*02a0*/  LDG.E R7, desc[UR6][R2.64+0x4] ;  /* 0x0000040602077981 */ /* 0x000ee8000c1e1900 */
[----:B------:R-:W4:Y:S04]  /*02b0*/  LDG.E R6, desc[UR6][R2.64+0xc8] ;  /* 0x0000c80602067981 */ /* 0x000f28000c1e1900 */
[----:B------:R-:W4:Y:S01]  /*02c0*/  LDG.E R9, desc[UR6][R2.64+0x8] ;  /* 0x0000080602097981 */ /* 0x000f22000c1e1900 */
[----:B--2---:R-:W-:-:S05]  /*02d0*/  IADD3 R5, PT, PT, R0, R5, RZ ;  /* 0x0000000500057210 */ /* 0x004fca0007ffe0ff */
[----:B------:R0:W-:Y:S01]  /*02e0*/  STG.E desc[UR6][R2.64], R5 ;  /* 0x0000000502007986 */ /* 0x0001e2000c101906 */
[----:B---3--:R-:W-:-:S05]  /*02f0*/  IMAD.IADD R7, R4, 0x1, R7 ;  /* 0x0000000104077824 */ /* 0x008fca00078e0207 */
[----:B------:R1:W-:Y:S01]  /*0300*/  STG.E desc[UR6][R2.64+0x4], R7 ;  /* 0x0000040702007986 */ /* 0x0003e2000c101906 */
[----:B----4-:R-:W-:-:S05]  /*0310*/  IADD3 R9, PT, PT, R6, R9, RZ ;  /* 0x0000000906097210 */ /* 0x010fca0007ffe0ff */
[----:B------:R2:W-:Y:S01]  /*0320*/  STG.E desc[UR6][R2.64+0x8], R9 ;  /* 0x0000080902007986 */ /* 0x0005e2000c101906 */
[----:B------:R-:W-:-:S03]  /*0330*/  NOP ;  /* 0x0000000000007918 */ /* 0x000fc60000000000 */
[----:B------:R-:W3:Y:S04]  /*0340*/  LDG.E R0, desc[UR6][R2.64+0x60] ;  /* 0x0000600602007981 */ /* 0x000ee8000c1e1900 */
[----:B------:R-:W3:Y:S04]  /*0350*/  LDG.E R11, desc[UR6][R2.64] ;  /* 0x00000006020b7981 */ /* 0x000ee8000c1e1900 */
[----:B------:R-:W4:Y:S04]  /*0360*/  LDG.E R4, desc[UR6][R2.64+0x64] ;  /* 0x0000640602047981 */ /* 0x000f28000c1e1900 */
[----:B------:R-:W4:Y:S04]  /*0370*/  LDG.E R13, desc[UR6][R2.64+0x4] ;  /* 0x00000406020d7981 */ /* 0x000f28000c1e1900 */
[----:B------:R-:W5:Y:S04]  /*0380*/  LDG.E R6, desc[UR6][R2.64+0x68] ;  /* 0x0000680602067981 */ /* 0x000f68000c1e1900 */
[----:B------:R-:W5:Y:S01]  /*0390*/  LDG.E R15, desc[UR6][R2.64+0x8] ;  /* 0x00000806020f7981 */ /* 0x000f62000c1e1900 */
[----:B---3--:R-:W-:-:S05]  /*03a0*/  IMAD.IADD R11, R0, 0x1, R11 ;  /* 0x00000001000b7824 */ /* 0x008fca00078e020b */
[----:B------:R3:W-:Y:S01]  /*03b0*/  STG.E desc[UR6][R2.64], R11 ;  /* 0x0000000b02007986 */ /* 0x0007e2000c101906 */
[----:B----4-:R-:W-:-:S05]  /*03c0*/  IADD3 R13, PT, PT, R4, R13, RZ ;  /* 0x0000000d040d7210 */ /* 0x010fca0007ffe0ff */
[----:B------:R4:W-:Y:S01]  /*03d0*/  STG.E desc[UR6][R2.64+0x4], R13 ;  /* 0x0000040d02007986 */ /* 0x0009e2000c101906 */
[----:B-----5:R-:W-:-:S05]  /*03e0*/  IADD3 R15, PT, PT, R6, R15, RZ ;  /* 0x0000000f060f7210 */ /* 0x020fca0007ffe0ff */
[----:B------:R5:W-:Y:S01]  /*03f0*/  STG.E desc[UR6][R2.64+0x8], R15 ;  /* 0x0000080f02007986 */ /* 0x000be2000c101906 */
[----:B------:R-:W-:-:S03]  /*0400*/  NOP ;  /* 0x0000000000007918 */ /* 0x000fc60000000000 */
[----:B------:R-:W3:Y:S04]  /*0410*/  LDG.E R0, desc[UR6][R2.64+0x30] ;  /* 0x0000300602007981 */ /* 0x000ee8000c1e1900 */
[----:B0-----:R-:W3:Y:S04]  /*0420*/  LDG.E R5, desc[UR6][R2.64] ;  /* 0x0000000602057981 */ /* 0x001ee8000c1e1900 */
[----:B------:R-:W4:Y:S04]  /*0430*/  LDG.E R4, desc[UR6][R2.64+0x34] ;  /* 0x0000340602047981 */ /* 0x000f28000c1e1900 */
[----:B-1----:R-:W4:Y:S04]  /*0440*/  LDG.E R7, desc[UR6][R2.64+0x4] ;  /* 0x0000040602077981 */ /* 0x002f28000c1e1900 */
[----:B------:R-:W5:Y:S04]  /*0450*/  LDG.E R6, desc[UR6][R2.64+0x38] ;  /* 0x0000380602067981 */ /* 0x000f68000c1e1900 */
[----:B--2---:R-:W5:Y:S01]  /*0460*/  LDG.E R9, desc[UR6][R2.64+0x8] ;  /* 0x0000080602097981 */ /* 0x004f62000c1e1900 */
        /* <DEDUP_REMOVED lines=14> */
[----:B------:R-:W-:Y:S01]  /*0550*/  STG.E desc[UR6][R2.64], R11 ;  /* 0x0000000b02007986 */ /* 0x000fe2000c101906 */
[----:B----4-:R-:W-:-:S05]  /*0560*/  IADD3 R13, PT, PT, R4, R13, RZ ;  /* 0x0000000d040d7210 */ /* 0x010fca0007ffe0ff */
[----:B------:R-:W-:Y:S01]  /*0570*/  STG.E desc[UR6][R2.64+0x4], R13 ;  /* 0x0000040d02007986 */ /* 0x000fe2000c101906 */
[----:B-----5:R-:W-:-:S05]  /*0580*/  IADD3 R15, PT, PT, R6, R15, RZ ;  /* 0x0000000f060f7210 */ /* 0x020fca0007ffe0ff */
[----:B------:R-:W-:Y:S01]  /*0590*/  STG.E desc[UR6][R2.64+0x8], R15 ;  /* 0x0000080f02007986 */ /* 0x000fe2000c101906 */
        /* <DEDUP_REMOVED lines=8> */
[----:B------:R-:W-:Y:S01]  /*0620*/  STG.E desc[UR6][R2.64], R5 ;  /* 0x0000000502007986 */ /* 0x000fe2000c101906 */
[----:B----4-:R-:W-:-:S05]  /*0630*/  IADD3 R7, PT, PT, R4, R7, RZ ;  /* 0x0000000704077210 */ /* 0x010fca0007ffe0ff */
[----:B------:R-:W-:Y:S01]  /*0640*/  STG.E desc[UR6][R2.64+0x4], R7 ;  /* 0x0000040702007986 */ /* 0x000fe2000c101906 */
[----:B-----5:R-:W-:-:S05]  /*0650*/  IADD3 R9, PT, PT, R6, R9, RZ ;  /* 0x0000000906097210 */ /* 0x020fca0007ffe0ff */
[----:B------:R-:W-:Y:S01]  /*0660*/  STG.E desc[UR6][R2.64+0x8], R9 ;  /* 0x0000080902007986 */ /* 0x000fe2000c101906 */
[----:B------:R-:W-:Y:S01]  /*0670*/  NOP ;  /* 0x0000000000007918 */ /* 0x000fe20000000000 */
[----:B------:R-:W-:Y:S05]  /*0680*/  EXIT ;  /* 0x000000000000794d */ /* 0x000fea0003800000 */
.L_x_8:
        /* <DEDUP_REMOVED lines=15> */
.L_x_10:


//--------------------- .nv.shared.reserved.0     --------------------------
	.section	.nv.shared.reserved.0,"aw",@nobits
	.weak		__nv_reservedSMEM_offset_0_alias
	.size		__nv_reservedSMEM_offset_0_alias, 0, 64
	.other		__nv_reservedSMEM_offset_0_alias,@"STO_CUDA_RESERVED_SHARED STV_DEFAULT"
__nv_reservedSMEM_offset_0_alias:
	.zero		0
	.zero		64


//--------------------- .nv.constant0._Z14blockReductionPii --------------------------
	.section	.nv.constant0._Z14blockReductionPii,"a",@progbits
	.sectionflags	@""
	.align	4
.nv.constant0._Z14blockReductionPii:
	.zero		908


//--------------------- .nv.constant0._Z13warpReductionPii --------------------------
	.section	.nv.constant0._Z13warpReductionPii,"a",@progbits
	.sectionflags	@""
	.align	4
.nv.constant0._Z13warpReductionPii:
	.zero		908


//--------------------- SYMBOLS --------------------------

	.type		.nv.reservedSmem.offset0,@object
	.size		.nv.reservedSmem.offset0,0x4
